	.headerflags	@"EF_CUDA_TEXMODE_UNIFIED EF_CUDA_64BIT_ADDRESS EF_CUDA_SM89 EF_CUDA_VIRTUAL_SM(EF_CUDA_SM89)"
	.elftype	@"ET_EXEC"


//--------------------- .nv.info                  --------------------------
	.section	.nv.info,"",@"SHT_CUDA_INFO"
	.align	4


	//----- nvinfo : EIATTR_REGCOUNT
	.align		4
        /*0000*/ 	.byte	0x04, 0x2f
        /*0002*/ 	.short	(.L_1 - .L_0)
	.align		4
.L_0:
        /*0004*/ 	.word	index@(_Z20masked_branch_kernelPfi)
        /*0008*/ 	.word	0x0000000a


	//----- nvinfo : EIATTR_FRAME_SIZE
	.align		4
.L_1:
        /*000c*/ 	.byte	0x04, 0x11
        /*000e*/ 	.short	(.L_3 - .L_2)
	.align		4
.L_2:
        /*0010*/ 	.word	index@(_Z20masked_branch_kernelPfi)
        /*0014*/ 	.word	0x00000000


	//----- nvinfo : EIATTR_MIN_STACK_SIZE
	.align		4
.L_3:
        /*0018*/ 	.byte	0x04, 0x12
        /*001a*/ 	.short	(.L_5 - .L_4)
	.align		4
.L_4:
        /*001c*/ 	.word	index@(_Z20masked_branch_kernelPfi)
        /*0020*/ 	.word	0x00000000
.L_5:


//--------------------- .nv.info._Z20masked_branch_kernelPfi --------------------------
	.section	.nv.info._Z20masked_branch_kernelPfi,"",@"SHT_CUDA_INFO"
	.sectionflags	@""
	.align	4


	//----- nvinfo : EIATTR_CUDA_API_VERSION
	.align		4
        /*0000*/ 	.byte	0x04, 0x37
        /*0002*/ 	.short	(.L_7 - .L_6)
.L_6:
        /*0004*/ 	.word	0x00000081


	//----- nvinfo : EIATTR_PARAM_CBANK
	.align		4
.L_7:
        /*0008*/ 	.byte	0x04, 0x0a
        /*000a*/ 	.short	(.L_9 - .L_8)
	.align		4
.L_8:
        /*000c*/ 	.word	index@(.nv.constant0._Z20masked_branch_kernelPfi)
        /*0010*/ 	.short	0x0160
        /*0012*/ 	.short	0x000c


	//----- nvinfo : EIATTR_CBANK_PARAM_SIZE
	.align		4
.L_9:
        /*0014*/ 	.byte	0x03, 0x19
        /*0016*/ 	.short	0x000c


	//----- nvinfo : EIATTR_KPARAM_INFO
	.align		4
        /*0018*/ 	.byte	0x04, 0x17
        /*001a*/ 	.short	(.L_11 - .L_10)
.L_10:
        /*001c*/ 	.word	0x00000000
        /*0020*/ 	.short	0x0001
        /*0022*/ 	.short	0x0008
        /*0024*/ 	.byte	0x00, 0xf0, 0x11, 0x00


	//----- nvinfo : EIATTR_KPARAM_INFO
	.align		4
.L_11:
        /*0028*/ 	.byte	0x04, 0x17
        /*002a*/ 	.short	(.L_13 - .L_12)
.L_12:
        /*002c*/ 	.word	0x00000000
        /*0030*/ 	.short	0x0000
        /*0032*/ 	.short	0x0000
        /*0034*/ 	.byte	0x00, 0xf0, 0x21, 0x00


	//----- nvinfo : EIATTR_MAXREG_COUNT
	.align		4
.L_13:
        /*0038*/ 	.byte	0x03, 0x1b
        /*003a*/ 	.short	0x00ff


	//----- nvinfo : EIATTR_EXIT_INSTR_OFFSETS
	.align		4
        /*003c*/ 	.byte	0x04, 0x1c
        /*003e*/ 	.short	(.L_15 - .L_14)


	//   ....[0]....
.L_14:
        /*0040*/ 	.word	0x00000100
.L_15:


//--------------------- .nv.callgraph             --------------------------
	.section	.nv.callgraph,"",@"SHT_CUDA_CALLGRAPH"
	.align	4
	.sectionentsize	8
	.align		4
        /*0000*/ 	.word	0x00000000
	.align		4
        /*0004*/ 	.word	0xffffffff
	.align		4
        /*0008*/ 	.word	0x00000000
	.align		4
        /*000c*/ 	.word	0xfffffffe
	.align		4
        /*0010*/ 	.word	0x00000000
	.align		4
        /*0014*/ 	.word	0xfffffffd
	.align		4
        /*0018*/ 	.word	0x00000000
	.align		4
        /*001c*/ 	.word	0xfffffffc


//--------------------- .nv.rel.action            --------------------------
	.section	.nv.rel.action,"",@"SHT_CUDA_RELOCINFO"
	.align	8
	.sectionentsize	8
        /*0000*/ 	.byte	0x73, 0x00, 0x00, 0x00, 0x00, 0x00, 0x00, 0x00, 0x00, 0x00, 0x00, 0x11, 0x25, 0x00, 0x05, 0x36


//--------------------- .nv.constant0._Z20masked_branch_kernelPfi --------------------------
	.section	.nv.constant0._Z20masked_branch_kernelPfi,"a",@progbits
	.sectionflags	@""
	.align	4
.nv.constant0._Z20masked_branch_kernelPfi:
	.zero		364


//--------------------- .text._Z20masked_branch_kernelPfi --------------------------
	.section	.text._Z20masked_branch_kernelPfi,"ax",@progbits
	.sectioninfo	@"SHI_REGISTERS=10"
	.align	128
        .global         _Z20masked_branch_kernelPfi
        .type           _Z20masked_branch_kernelPfi,@function
        .size           _Z20masked_branch_kernelPfi,(.L_x_1 - _Z20masked_branch_kernelPfi)
        .other          _Z20masked_branch_kernelPfi,@"STO_CUDA_ENTRY STV_DEFAULT"
_Z20masked_branch_kernelPfi:
.text._Z20masked_branch_kernelPfi:
[----:B------:R-:W-:Y:S02]  /*0000*/  MOV R1, c[0x0][0x28] ;  /* 0x00000a0000017a02 */ /* 0x000fe40000000f00 */
[----:B------:R-:W0:Y:S01]  /*0010*/  S2R R3, SR_TID.X ;  /* 0x0000000000037919 */ /* 0x000e220000002100 */
[----:B------:R-:W-:Y:S01]  /*0020*/  MOV R5, 0x40000000 ;  /* 0x4000000000057802 */ /* 0x000fe20000000f00 */
[----:B------:R-:W-:Y:S01]  /*0030*/  ULDC.64 UR4, c[0x0][0x118] ;  /* 0x0000460000047ab9 */ /* 0x000fe20000000a00 */
[----:B------:R-:W-:Y:S01]  /*0040*/  MOV R7, 0x4 ;  /* 0x0000000400077802 */ /* 0x000fe20000000f00 */
[----:B------:R-:W1:Y:S01]  /*0050*/  S2R R2, SR_CTAID.X ;  /* 0x0000000000027919 */ /* 0x000e620000002500 */
[----:B0-----:R-:W-:Y:S01]  /*0060*/  LOP3.LUT R0, R3, 0x1, RZ, 0xc0, !PT ;  /* 0x0000000103007812 */ /* 0x001fe200078ec0ff */
[----:B-1----:R-:W-:-:S03]  /*0070*/  IMAD R2, R2, c[0x0][0x0], R3 ;  /* 0x0000000002027a24 */ /* 0x002fc600078e0203 */
[----:B------:R-:W-:Y:S02]  /*0080*/  ISETP.NE.U32.AND P0, PT, R0, 0x1, PT ;  /* 0x000000010000780c */ /* 0x000fe40003f05070 */
[----:B------:R-:W-:-:S05]  /*0090*/  I2FP.F32.S32 R0, R2 ;  /* 0x0000000200007245 */ /* 0x000fca0000201400 */
[CC--:B------:R-:W-:Y:S01]  /*00a0*/  FFMA R3, R0.reuse, R5.reuse, 1 ;  /* 0x3f80000000037423 */ /* 0x0c0fe20000000005 */
[----:B------:R-:W-:-:S03]  /*00b0*/  FFMA R0, R0, R5, -1 ;  /* 0xbf80000000007423 */ /* 0x000fc60000000005 */
[----:B------:R-:W-:Y:S01]  /*00c0*/  FMUL R5, R3, 0.5 ;  /* 0x3f00000003057820 */ /* 0x000fe20000400000 */
[----:B------:R-:W-:Y:S01]  /*00d0*/  IMAD.WIDE R2, R2, R7, c[0x0][0x160] ;  /* 0x0000580002027625 */ /* 0x000fe200078e0207 */
[----:B------:R-:W-:-:S05]  /*00e0*/  @P0 FMUL R5, R0, 1.5 ;  /* 0x3fc0000000050820 */ /* 0x000fca0000400000 */
[----:B------:R-:W-:Y:S01]  /*00f0*/  STG.E [R2.64], R5 ;  /* 0x0000000502007986 */ /* 0x000fe2000c101904 */
[----:B------:R-:W-:Y:S05]  /*0100*/  EXIT ;  /* 0x000000000000794d */ /* 0x000fea0003800000 */
.L_x_0:
[----:B------:R-:W-:-:S00]  /*0110*/  BRA `(.L_x_0) ;  /* 0xfffffff000007947 */ /* 0x000fc0000383ffff */
[----:B------:R-:W-:-:S00]  /*0120*/  NOP ;  /* 0x0000000000007918 */ /* 0x000fc00000000000 */
        /* <DEDUP_REMOVED lines=13> */
.L_x_1:
